//
// Generated by NVIDIA NVVM Compiler
//
// Compiler Build ID: CL-36424714
// Cuda compilation tools, release 13.0, V13.0.88
// Based on NVVM 20.0.0
//

.version 9.0
.target sm_100
.address_size 64

	// .globl	_Z14encrypt_kernelPcS_
.extern .func  (.param .b64 func_retval0) malloc
(
	.param .b64 malloc_param_0
)
;

.visible .entry _Z14encrypt_kernelPcS_(
	.param .u64 .ptr .align 1 _Z14encrypt_kernelPcS__param_0,
	.param .u64 .ptr .align 1 _Z14encrypt_kernelPcS__param_1
)
{
	.reg .pred 	%p<22>;
	.reg .b16 	%rs<57>;
	.reg .b32 	%r<5>;
	.reg .b64 	%rd<7>;

	ld.param.u64 	%rd2, [_Z14encrypt_kernelPcS__param_0];
	ld.param.u64 	%rd3, [_Z14encrypt_kernelPcS__param_1];
	mov.u32 	%r1, %ctaid.x;
	mov.u32 	%r2, %ntid.x;
	mov.u32 	%r3, %tid.x;
	mad.lo.s32 	%r4, %r1, %r2, %r3;
	setp.gt.s32 	%p1, %r4, 0;
	@%p1 bra 	$L__BB0_42;
	cvta.to.global.u64 	%rd4, %rd2;
	ld.global.u8 	%rs1, [%rd4];
	ld.global.u8 	%rs2, [%rd4+1];
	ld.global.u8 	%rs3, [%rd4+2];
	ld.global.u8 	%rs4, [%rd4+3];
	{ // callseq 0, 0
	.param .b64 param0;
	st.param.b64 	[param0], 11;
	.param .b64 retval0;
	call.uni (retval0), 
	malloc, 
	(
	param0
	);
	ld.param.b64 	%rd5, [retval0];
	} // callseq 0
	add.s16 	%rs18, %rs1, 2;
	cvt.s16.s8 	%rs56, %rs18;
	st.u8 	[%rd5], %rs18;
	add.s16 	%rs19, %rs1, -2;
	cvt.s16.s8 	%rs6, %rs19;
	st.u8 	[%rd5+1], %rs19;
	add.s16 	%rs20, %rs1, 1;
	cvt.s16.s8 	%rs7, %rs20;
	st.u8 	[%rd5+2], %rs20;
	add.s16 	%rs21, %rs2, 3;
	cvt.s16.s8 	%rs8, %rs21;
	st.u8 	[%rd5+3], %rs21;
	add.s16 	%rs22, %rs2, -3;
	cvt.s16.s8 	%rs9, %rs22;
	st.u8 	[%rd5+4], %rs22;
	add.s16 	%rs23, %rs2, -1;
	cvt.s16.s8 	%rs10, %rs23;
	st.u8 	[%rd5+5], %rs23;
	add.s16 	%rs24, %rs3, 2;
	cvt.s16.s8 	%rs11, %rs24;
	st.u8 	[%rd5+6], %rs24;
	add.s16 	%rs25, %rs3, -2;
	cvt.s16.s8 	%rs12, %rs25;
	st.u8 	[%rd5+7], %rs25;
	add.s16 	%rs26, %rs4, 4;
	cvt.s16.s8 	%rs13, %rs26;
	st.u8 	[%rd5+8], %rs26;
	add.s16 	%rs27, %rs4, -4;
	cvt.s16.s8 	%rs14, %rs27;
	st.u8 	[%rd5+9], %rs27;
	mov.b16 	%rs28, 0;
	st.u8 	[%rd5+10], %rs28;
	setp.lt.s16 	%p2, %rs56, 123;
	@%p2 bra 	$L__BB0_3;
	add.s16 	%rs56, %rs1, -23;
	st.u8 	[%rd5], %rs56;
	bra.uni 	$L__BB0_5;
$L__BB0_3:
	setp.gt.s16 	%p3, %rs56, 96;
	@%p3 bra 	$L__BB0_5;
	sub.s16 	%rs56, -64, %rs1;
	st.u8 	[%rd5], %rs56;
$L__BB0_5:
	setp.gt.s16 	%p4, %rs6, 122;
	@%p4 bra 	$L__BB0_8;
	setp.gt.s16 	%p5, %rs6, 96;
	@%p5 bra 	$L__BB0_9;
	sub.s16 	%rs29, -60, %rs1;
	st.u8 	[%rd5+1], %rs29;
	bra.uni 	$L__BB0_9;
$L__BB0_8:
	add.s16 	%rs30, %rs1, -27;
	st.u8 	[%rd5+1], %rs30;
$L__BB0_9:
	setp.gt.s16 	%p6, %rs7, 122;
	@%p6 bra 	$L__BB0_12;
	setp.gt.s16 	%p7, %rs7, 96;
	@%p7 bra 	$L__BB0_13;
	sub.s16 	%rs31, -63, %rs1;
	st.u8 	[%rd5+2], %rs31;
	bra.uni 	$L__BB0_13;
$L__BB0_12:
	add.s16 	%rs32, %rs1, -24;
	st.u8 	[%rd5+2], %rs32;
$L__BB0_13:
	setp.gt.s16 	%p8, %rs8, 122;
	@%p8 bra 	$L__BB0_16;
	setp.gt.s16 	%p9, %rs8, 96;
	@%p9 bra 	$L__BB0_17;
	sub.s16 	%rs33, -65, %rs2;
	st.u8 	[%rd5+3], %rs33;
	bra.uni 	$L__BB0_17;
$L__BB0_16:
	add.s16 	%rs34, %rs2, -22;
	st.u8 	[%rd5+3], %rs34;
$L__BB0_17:
	setp.gt.s16 	%p10, %rs9, 122;
	@%p10 bra 	$L__BB0_20;
	setp.gt.s16 	%p11, %rs9, 96;
	@%p11 bra 	$L__BB0_21;
	sub.s16 	%rs35, -59, %rs2;
	st.u8 	[%rd5+4], %rs35;
	bra.uni 	$L__BB0_21;
$L__BB0_20:
	add.s16 	%rs36, %rs2, -28;
	st.u8 	[%rd5+4], %rs36;
$L__BB0_21:
	setp.gt.s16 	%p12, %rs10, 122;
	@%p12 bra 	$L__BB0_24;
	setp.gt.s16 	%p13, %rs10, 96;
	@%p13 bra 	$L__BB0_25;
	sub.s16 	%rs37, -61, %rs2;
	st.u8 	[%rd5+5], %rs37;
	bra.uni 	$L__BB0_25;
$L__BB0_24:
	add.s16 	%rs38, %rs2, -26;
	st.u8 	[%rd5+5], %rs38;
$L__BB0_25:
	setp.gt.s16 	%p14, %rs11, 57;
	@%p14 bra 	$L__BB0_28;
	setp.gt.s16 	%p15, %rs11, 47;
	@%p15 bra 	$L__BB0_29;
	sub.s16 	%rs39, 94, %rs3;
	st.u8 	[%rd5+6], %rs39;
	bra.uni 	$L__BB0_29;
$L__BB0_28:
	add.s16 	%rs40, %rs3, -7;
	st.u8 	[%rd5+6], %rs40;
$L__BB0_29:
	setp.gt.s16 	%p16, %rs12, 57;
	@%p16 bra 	$L__BB0_32;
	setp.gt.s16 	%p17, %rs12, 47;
	@%p17 bra 	$L__BB0_33;
	sub.s16 	%rs41, 98, %rs3;
	st.u8 	[%rd5+7], %rs41;
	bra.uni 	$L__BB0_33;
$L__BB0_32:
	add.s16 	%rs42, %rs3, -11;
	st.u8 	[%rd5+7], %rs42;
$L__BB0_33:
	setp.gt.s16 	%p18, %rs13, 57;
	@%p18 bra 	$L__BB0_36;
	setp.gt.s16 	%p19, %rs13, 47;
	@%p19 bra 	$L__BB0_37;
	sub.s16 	%rs43, 92, %rs4;
	st.u8 	[%rd5+8], %rs43;
	bra.uni 	$L__BB0_37;
$L__BB0_36:
	add.s16 	%rs44, %rs4, -5;
	st.u8 	[%rd5+8], %rs44;
$L__BB0_37:
	setp.gt.s16 	%p20, %rs14, 57;
	@%p20 bra 	$L__BB0_40;
	setp.gt.s16 	%p21, %rs14, 47;
	@%p21 bra 	$L__BB0_41;
	sub.s16 	%rs45, 100, %rs4;
	st.u8 	[%rd5+9], %rs45;
	bra.uni 	$L__BB0_41;
$L__BB0_40:
	add.s16 	%rs46, %rs4, -13;
	st.u8 	[%rd5+9], %rs46;
$L__BB0_41:
	cvta.to.global.u64 	%rd6, %rd3;
	st.global.u8 	[%rd6], %rs56;
	ld.u8 	%rs47, [%rd5+1];
	st.global.u8 	[%rd6+1], %rs47;
	ld.u8 	%rs48, [%rd5+2];
	st.global.u8 	[%rd6+2], %rs48;
	ld.u8 	%rs49, [%rd5+3];
	st.global.u8 	[%rd6+3], %rs49;
	ld.u8 	%rs50, [%rd5+4];
	st.global.u8 	[%rd6+4], %rs50;
	ld.u8 	%rs51, [%rd5+5];
	st.global.u8 	[%rd6+5], %rs51;
	ld.u8 	%rs52, [%rd5+6];
	st.global.u8 	[%rd6+6], %rs52;
	ld.u8 	%rs53, [%rd5+7];
	st.global.u8 	[%rd6+7], %rs53;
	ld.u8 	%rs54, [%rd5+8];
	st.global.u8 	[%rd6+8], %rs54;
	ld.u8 	%rs55, [%rd5+9];
	st.global.u8 	[%rd6+9], %rs55;
$L__BB0_42:
	ret;

}


// ===== COMPILED SASS (sm_100) =====

	.target	sm_100

	.elftype	@"ET_EXEC"


//--------------------- .note.nv.tkinfo           --------------------------
	.section	.note.nv.tkinfo,"",@"SHT_NOTE"
	.sectionflags	@"SHF_NOTE_NV_TKINFO"
	.tkinfo
        /*0018*/ 	.word	0x00000002
        /*0030*/ 	.string	""
        /*0030*/ 	.string	"ptxas"
        /*0030*/ 	.string	"Cuda compilation tools, release 13.0, V13.0.88"
        /*0030*/ 	.string	"Build cuda_13.0.r13.0/compiler.36424714_0"
        /*0030*/ 	.string	"-arch sm_100 -m 64 "



//--------------------- .note.nv.cuinfo           --------------------------
	.section	.note.nv.cuinfo,"",@"SHT_NOTE"
	.sectionflags	@"SHF_NOTE_NV_CUINFO"
        /*0018*/ 	.short	0x0002
        /*001a*/ 	.short	0x0064
        /*001c*/ 	.short	0x0082
	.zero		2


//--------------------- .nv.info                  --------------------------
	.section	.nv.info,"",@"SHT_CUDA_INFO"
	.align	4


	//----- nvinfo : EIATTR_REGCOUNT
	.align		4
        /*0000*/ 	.byte	0x04, 0x2f
        /*0002*/ 	.short	(.L_1 - .L_0)
	.align		4
.L_0:
        /*0004*/ 	.word	index@(_Z14encrypt_kernelPcS_)
        /*0008*/ 	.word	0x00000020


	//----- nvinfo : EIATTR_FRAME_SIZE
	.align		4
.L_1:
        /*000c*/ 	.byte	0x04, 0x11
        /*000e*/ 	.short	(.L_3 - .L_2)
	.align		4
.L_2:
        /*0010*/ 	.word	index@(_Z14encrypt_kernelPcS_)
        /*0014*/ 	.word	0x00000000


	//----- nvinfo : EIATTR_MIN_STACK_SIZE
	.align		4
.L_3:
        /*0018*/ 	.byte	0x04, 0x12
        /*001a*/ 	.short	(.L_5 - .L_4)
	.align		4
.L_4:
        /*001c*/ 	.word	index@(_Z14encrypt_kernelPcS_)
        /*0020*/ 	.word	0x00000000
.L_5:


//--------------------- .nv.compat                --------------------------
	.section	.nv.compat,"",@"SHT_CUDA_COMPAT_INFO"
	.align	4
        /*0000*/ 	.byte	0x02, 0x09, 0x00, 0x00, 0x02, 0x02, 0x01, 0x00, 0x02, 0x05, 0x05, 0x00, 0x03, 0x07, 0x01, 0x01
        /*0010*/ 	.byte	0x02, 0x03, 0x00, 0x00, 0x02, 0x06, 0x01, 0x00, 0x04, 0x0b, 0x08, 0x00, 0x09, 0x00, 0x00, 0x00
        /*0020*/ 	.byte	0x00, 0x00, 0x00, 0x00


//--------------------- .nv.info._Z14encrypt_kernelPcS_ --------------------------
	.section	.nv.info._Z14encrypt_kernelPcS_,"",@"SHT_CUDA_INFO"
	.sectionflags	@""
	.align	4


	//----- nvinfo : EIATTR_CUDA_API_VERSION
	.align		4
        /*0000*/ 	.byte	0x04, 0x37
        /*0002*/ 	.short	(.L_7 - .L_6)
.L_6:
        /*0004*/ 	.word	0x00000082


	//----- nvinfo : EIATTR_KPARAM_INFO
	.align		4
.L_7:
        /*0008*/ 	.byte	0x04, 0x17
        /*000a*/ 	.short	(.L_9 - .L_8)
.L_8:
        /*000c*/ 	.word	0x00000000
        /*0010*/ 	.short	0x0001
        /*0012*/ 	.short	0x0008
        /*0014*/ 	.byte	0x00, 0xf5, 0x21, 0x00


	//----- nvinfo : EIATTR_KPARAM_INFO
	.align		4
.L_9:
        /*0018*/ 	.byte	0x04, 0x17
        /*001a*/ 	.short	(.L_11 - .L_10)
.L_10:
        /*001c*/ 	.word	0x00000000
        /*0020*/ 	.short	0x0000
        /*0022*/ 	.short	0x0000
        /*0024*/ 	.byte	0x00, 0xf5, 0x21, 0x00


	//----- nvinfo : EIATTR_SPARSE_MMA_MASK
	.align		4
.L_11:
        /*0028*/ 	.byte	0x03, 0x50
        /*002a*/ 	.short	0x0000


	//----- nvinfo : EIATTR_MAXREG_COUNT
	.align		4
        /*002c*/ 	.byte	0x03, 0x1b
        /*002e*/ 	.short	0x00ff


	//----- nvinfo : EIATTR_EXTERNS
	.align		4
        /*0030*/ 	.byte	0x04, 0x0f
        /*0032*/ 	.short	(.L_13 - .L_12)


	//   ....[0]....
	.align		4
.L_12:
        /*0034*/ 	.word	index@(malloc)


	//----- nvinfo : EIATTR_MERCURY_ISA_VERSION
	.align		4
.L_13:
        /*0038*/ 	.byte	0x03, 0x5f
        /*003a*/ 	.short	0x0101


	//----- nvinfo : EIATTR_VRC_CTA_INIT_COUNT
	.align		4
        /*003c*/ 	.byte	0x02, 0x4a
	.zero		1
	.zero		1


	//----- nvinfo : EIATTR_SYSCALL_OFFSETS
	.align		4
        /*0040*/ 	.byte	0x04, 0x46
        /*0042*/ 	.short	(.L_15 - .L_14)


	//   ....[0]....
.L_14:
        /*0044*/ 	.word	0x00000120


	//----- nvinfo : EIATTR_EXIT_INSTR_OFFSETS
	.align		4
.L_15:
        /*0048*/ 	.byte	0x04, 0x1c
        /*004a*/ 	.short	(.L_17 - .L_16)


	//   ....[0]....
.L_16:
        /*004c*/ 	.word	0x00000060


	//   ....[1]....
        /*0050*/ 	.word	0x00000b60


	//----- nvinfo : EIATTR_CRS_STACK_SIZE
	.align		4
.L_17:
        /*0054*/ 	.byte	0x04, 0x1e
        /*0056*/ 	.short	(.L_19 - .L_18)
.L_18:
        /*0058*/ 	.word	0x00000000


	//----- nvinfo : EIATTR_CBANK_PARAM_SIZE
	.align		4
.L_19:
        /*005c*/ 	.byte	0x03, 0x19
        /*005e*/ 	.short	0x0010


	//----- nvinfo : EIATTR_PARAM_CBANK
	.align		4
        /*0060*/ 	.byte	0x04, 0x0a
        /*0062*/ 	.short	(.L_21 - .L_20)
	.align		4
.L_20:
        /*0064*/ 	.word	index@(.nv.constant0._Z14encrypt_kernelPcS_)
        /*0068*/ 	.short	0x0380
        /*006a*/ 	.short	0x0010


	//----- nvinfo : EIATTR_SW_WAR
	.align		4
.L_21:
        /*006c*/ 	.byte	0x04, 0x36
        /*006e*/ 	.short	(.L_23 - .L_22)
.L_22:
        /*0070*/ 	.word	0x00000008
.L_23:


//--------------------- .nv.callgraph             --------------------------
	.section	.nv.callgraph,"",@"SHT_CUDA_CALLGRAPH"
	.align	4
	.sectionentsize	8
	.align		4
        /*0000*/ 	.word	0x00000000
	.align		4
        /*0004*/ 	.word	0xffffffff
	.align		4
        /*0008*/ 	.word	index@(_Z14encrypt_kernelPcS_)
	.align		4
        /*000c*/ 	.word	index@(malloc)
	.align		4
        /*0010*/ 	.word	0x00000000
	.align		4
        /*0014*/ 	.word	0xfffffffe
	.align		4
        /*0018*/ 	.word	0x00000000
	.align		4
        /*001c*/ 	.word	0xfffffffd
	.align		4
        /*0020*/ 	.word	0x00000000
	.align		4
        /*0024*/ 	.word	0xfffffffc


//--------------------- .nv.constant4             --------------------------
	.section	.nv.constant4,"a",@progbits
	.align	8
	.align		8
.nv.constant4:
        /*0000*/ 	.dword	malloc


//--------------------- .text._Z14encrypt_kernelPcS_ --------------------------
	.section	.text._Z14encrypt_kernelPcS_,"ax",@progbits
	.align	128
        .global         _Z14encrypt_kernelPcS_
        .type           _Z14encrypt_kernelPcS_,@function
        .size           _Z14encrypt_kernelPcS_,(.L_x_21 - _Z14encrypt_kernelPcS_)
        .other          _Z14encrypt_kernelPcS_,@"STO_CUDA_ENTRY STV_DEFAULT"
_Z14encrypt_kernelPcS_:
.text._Z14encrypt_kernelPcS_:
[----:B------:R-:W0:Y:S01]  /*0000*/  LDC R1, c[0x0][0x37c] ;  /* 0x0000df00ff017b82 */ /* 0x000e220000000800 */
[----:B------:R-:W1:Y:S07]  /*0010*/  S2R R3, SR_TID.X ;  /* 0x0000000000037919 */ /* 0x000e6e0000002100 */
[----:B------:R-:W1:Y:S08]  /*0020*/  S2UR UR4, SR_CTAID.X ;  /* 0x00000000000479c3 */ /* 0x000e700000002500 */
[----:B------:R-:W1:Y:S02]  /*0030*/  LDC R0, c[0x0][0x360] ;  /* 0x0000d800ff007b82 */ /* 0x000e640000000800 */
[----:B-1----:R-:W-:-:S05]  /*0040*/  IMAD R0, R0, UR4, R3 ;  /* 0x0000000400007c24 */ /* 0x002fca000f8e0203 */
[----:B------:R-:W-:-:S13]  /*0050*/  ISETP.GT.AND P0, PT, R0, RZ, PT ;  /* 0x000000ff0000720c */ /* 0x000fda0003f04270 */
[----:B0-----:R-:W-:Y:S05]  /*0060*/  @P0 EXIT ;  /* 0x000000000000094d */ /* 0x001fea0003800000 */
[----:B------:R-:W0:Y:S01]  /*0070*/  LDC.64 R2, c[0x0][0x380] ;  /* 0x0000e000ff027b82 */ /* 0x000e220000000a00 */
[----:B------:R-:W0:Y:S02]  /*0080*/  LDCU.64 UR36, c[0x0][0x358] ;  /* 0x00006b00ff2477ac */ /* 0x000e240008000a00 */
[----:B0-----:R0:W5:Y:S04]  /*0090*/  LDG.E.U8 R18, desc[UR36][R2.64] ;  /* 0x0000002402127981 */ /* 0x001168000c1e1100 */
[----:B------:R0:W5:Y:S04]  /*00a0*/  LDG.E.U8 R17, desc[UR36][R2.64+0x1] ;  /* 0x0000012402117981 */ /* 0x000168000c1e1100 */
[----:B------:R0:W5:Y:S04]  /*00b0*/  LDG.E.U8 R16, desc[UR36][R2.64+0x2] ;  /* 0x0000022402107981 */ /* 0x000168000c1e1100 */
[----:B------:R0:W5:Y:S01]  /*00c0*/  LDG.E.U8 R19, desc[UR36][R2.64+0x3] ;  /* 0x0000032402137981 */ /* 0x000162000c1e1100 */
[----:B------:R-:W-:Y:S01]  /*00d0*/  MOV R0, 0x0 ;  /* 0x0000000000007802 */ /* 0x000fe20000000f00 */
[----:B------:R-:W-:-:S02]  /*00e0*/  IMAD.MOV.U32 R4, RZ, RZ, 0xb ;  /* 0x0000000bff047424 */ /* 0x000fc400078e00ff */
[----:B------:R-:W-:Y:S01]  /*00f0*/  IMAD.MOV.U32 R5, RZ, RZ, RZ ;  /* 0x000000ffff057224 */ /* 0x000fe200078e00ff */
[----:B------:R0:W1:Y:S06]  /*0100*/  LDC.64 R6, c[0x4][R0] ;  /* 0x0100000000067b82 */ /* 0x00006c0000000a00 */
[----:B------:R-:W-:-:S07]  /*0110*/  LEPC R20, `(.L_x_0) ;  /* 0x000000001014794e */ /* 0x000fce0000000000 */
[----:B01---5:R-:W-:Y:S05]  /*0120*/  CALL.ABS.NOINC R6 ;  /* 0x0000000006007343 */ /* 0x023fea0003c00000 */
.L_x_0:
[C---:B------:R-:W-:Y:S01]  /*0130*/  VIADD R25, R18.reuse, 0x2 ;  /* 0x0000000212197836 */ /* 0x040fe20000000000 */
[----:B------:R0:W-:Y:S01]  /*0140*/  ST.E.U8 desc[UR36][R4.64+0xa], RZ ;  /* 0x00000aff04007985 */ /* 0x0001e2000c101124 */
[C---:B------:R-:W-:Y:S02]  /*0150*/  VIADD R27, R18.reuse, 0xfffffffe ;  /* 0xfffffffe121b7836 */ /* 0x040fe40000000000 */
[----:B------:R-:W-:Y:S01]  /*0160*/  VIADD R23, R18, 0x1 ;  /* 0x0000000112177836 */ /* 0x000fe20000000000 */
[----:B------:R-:W-:Y:S01]  /*0170*/  PRMT R0, R25, 0x8880, RZ ;  /* 0x0000888019007816 */ /* 0x000fe200000000ff */
[C---:B------:R-:W-:Y:S01]  /*0180*/  VIADD R21, R17.reuse, 0x3 ;  /* 0x0000000311157836 */ /* 0x040fe20000000000 */
[----:B------:R0:W-:Y:S01]  /*0190*/  ST.E.U8 desc[UR36][R4.64], R25 ;  /* 0x0000001904007985 */ /* 0x0001e2000c101124 */
[C---:B------:R-:W-:Y:S01]  /*01a0*/  VIADD R15, R17.reuse, 0xfffffffd ;  /* 0xfffffffd110f7836 */ /* 0x040fe20000000000 */
[----:B------:R-:W-:Y:S01]  /*01b0*/  ISETP.GE.AND P1, PT, R0, 0x7b, PT ;  /* 0x0000007b0000780c */ /* 0x000fe20003f26270 */
[----:B------:R-:W-:Y:S01]  /*01c0*/  VIADD R13, R17, 0xffffffff ;  /* 0xffffffff110d7836 */ /* 0x000fe20000000000 */
[----:B------:R0:W-:Y:S01]  /*01d0*/  ST.E.U8 desc[UR36][R4.64+0x1], R27 ;  /* 0x0000011b04007985 */ /* 0x0001e2000c101124 */
[C---:B------:R-:W-:Y:S01]  /*01e0*/  VIADD R3, R16.reuse, 0x2 ;  /* 0x0000000210037836 */ /* 0x040fe20000000000 */
[----:B------:R-:W-:Y:S01]  /*01f0*/  PRMT R6, R27, 0x8880, RZ ;  /* 0x000088801b067816 */ /* 0x000fe200000000ff */
[----:B------:R-:W-:Y:S01]  /*0200*/  VIADD R7, R16, 0xfffffffe ;  /* 0xfffffffe10077836 */ /* 0x000fe20000000000 */
[----:B------:R0:W-:Y:S01]  /*0210*/  ST.E.U8 desc[UR36][R4.64+0x2], R23 ;  /* 0x0000021704007985 */ /* 0x0001e2000c101124 */
[C---:B------:R-:W-:Y:S01]  /*0220*/  VIADD R9, R19.reuse, 0x4 ;  /* 0x0000000413097836 */ /* 0x040fe20000000000 */
[----:B------:R-:W-:Y:S01]  /*0230*/  PRMT R0, R0, 0x7710, RZ ;  /* 0x0000771000007816 */ /* 0x000fe200000000ff */
[----:B------:R-:W-:Y:S01]  /*0240*/  VIADD R11, R19, 0xfffffffc ;  /* 0xfffffffc130b7836 */ /* 0x000fe20000000000 */
[----:B------:R0:W-:Y:S01]  /*0250*/  ST.E.U8 desc[UR36][R4.64+0x3], R21 ;  /* 0x0000031504007985 */ /* 0x0001e2000c101124 */
[----:B------:R-:W-:-:S02]  /*0260*/  ISETP.GT.AND P0, PT, R6, 0x7a, PT ;  /* 0x0000007a0600780c */ /* 0x000fc40003f04270 */
[----:B------:R-:W-:Y:S01]  /*0270*/  @P1 VIADD R29, R18, 0xffffffe9 ;  /* 0xffffffe9121d1836 */ /* 0x000fe20000000000 */
[----:B------:R0:W-:Y:S04]  /*0280*/  ST.E.U8 desc[UR36][R4.64+0x4], R15 ;  /* 0x0000040f04007985 */ /* 0x0001e8000c101124 */
[----:B------:R0:W-:Y:S01]  /*0290*/  ST.E.U8 desc[UR36][R4.64+0x5], R13 ;  /* 0x0000050d04007985 */ /* 0x0001e2000c101124 */
[----:B------:R-:W-:-:S03]  /*02a0*/  @P1 PRMT R0, R29, 0x7610, R0 ;  /* 0x000076101d001816 */ /* 0x000fc60000000000 */
[----:B------:R0:W-:Y:S04]  /*02b0*/  ST.E.U8 desc[UR36][R4.64+0x6], R3 ;  /* 0x0000060304007985 */ /* 0x0001e8000c101124 */
[----:B------:R0:W-:Y:S04]  /*02c0*/  ST.E.U8 desc[UR36][R4.64+0x7], R7 ;  /* 0x0000070704007985 */ /* 0x0001e8000c101124 */
[----:B------:R0:W-:Y:S04]  /*02d0*/  ST.E.U8 desc[UR36][R4.64+0x8], R9 ;  /* 0x0000080904007985 */ /* 0x0001e8000c101124 */
[----:B------:R0:W-:Y:S04]  /*02e0*/  ST.E.U8 desc[UR36][R4.64+0x9], R11 ;  /* 0x0000090b04007985 */ /* 0x0001e8000c101124 */
[----:B------:R0:W-:Y:S01]  /*02f0*/  @P1 ST.E.U8 desc[UR36][R4.64], R29 ;  /* 0x0000001d04001985 */ /* 0x0001e2000c101124 */
[----:B------:R-:W-:Y:S05]  /*0300*/  @P1 BRA `(.L_x_1) ;  /* 0x00000000001c1947 */ /* 0x000fea0003800000 */
[----:B------:R-:W-:-:S04]  /*0310*/  PRMT R2, R0, 0x9910, RZ ;  /* 0x0000991000027816 */ /* 0x000fc800000000ff */
[----:B------:R-:W-:-:S13]  /*0320*/  ISETP.GT.AND P1, PT, R2, 0x60, PT ;  /* 0x000000600200780c */ /* 0x000fda0003f24270 */
[----:B0-----:R-:W-:-:S05]  /*0330*/  @!P1 IMAD.MOV R25, RZ, RZ, -R18 ;  /* 0x000000ffff199224 */ /* 0x001fca00078e0a12 */
[----:B------:R-:W-:-:S05]  /*0340*/  @!P1 PRMT R25, R25, 0x7710, RZ ;  /* 0x0000771019199816 */ /* 0x000fca00000000ff */
[----:B------:R-:W-:-:S05]  /*0350*/  @!P1 VIADD R25, R25, 0xffffffc0 ;  /* 0xffffffc019199836 */ /* 0x000fca0000000000 */
[----:B------:R1:W-:Y:S01]  /*0360*/  @!P1 ST.E.U8 desc[UR36][R4.64], R25 ;  /* 0x0000001904009985 */ /* 0x0003e2000c101124 */
[----:B------:R-:W-:-:S07]  /*0370*/  @!P1 PRMT R0, R25, 0x7610, R0 ;  /* 0x0000761019009816 */ /* 0x000fce0000000000 */
.L_x_1:
[----:B------:R-:W-:Y:S05]  /*0380*/  @P0 BRA `(.L_x_2) ;  /* 0x00000000001c0947 */ /* 0x000fea0003800000 */
[----:B------:R-:W-:-:S13]  /*0390*/  ISETP.GT.AND P0, PT, R6, 0x60, PT ;  /* 0x000000600600780c */ /* 0x000fda0003f04270 */
[----:B------:R-:W-:Y:S05]  /*03a0*/  @P0 BRA `(.L_x_3) ;  /* 0x00000000001c0947 */ /* 0x000fea0003800000 */
[----:B01----:R-:W-:-:S05]  /*03b0*/  IMAD.MOV R25, RZ, RZ, -R18 ;  /* 0x000000ffff197224 */ /* 0x003fca00078e0a12 */
[----:B------:R-:W-:-:S05]  /*03c0*/  PRMT R25, R25, 0x7710, RZ ;  /* 0x0000771019197816 */ /* 0x000fca00000000ff */
[----:B------:R-:W-:-:S05]  /*03d0*/  VIADD R25, R25, 0xffffffc4 ;  /* 0xffffffc419197836 */ /* 0x000fca0000000000 */
[----:B------:R2:W-:Y:S01]  /*03e0*/  ST.E.U8 desc[UR36][R4.64+0x1], R25 ;  /* 0x0000011904007985 */ /* 0x0005e2000c101124 */
[----:B------:R-:W-:Y:S05]  /*03f0*/  BRA `(.L_x_3) ;  /* 0x0000000000087947 */ /* 0x000fea0003800000 */
.L_x_2:
[----:B01----:R-:W-:-:S05]  /*0400*/  VIADD R25, R18, 0xffffffe5 ;  /* 0xffffffe512197836 */ /* 0x003fca0000000000 */
[----:B------:R0:W-:Y:S02]  /*0410*/  ST.E.U8 desc[UR36][R4.64+0x1], R25 ;  /* 0x0000011904007985 */ /* 0x0001e4000c101124 */
.L_x_3:
[----:B------:R-:W-:-:S04]  /*0420*/  PRMT R2, R23, 0x8880, RZ ;  /* 0x0000888017027816 */ /* 0x000fc800000000ff */
[----:B------:R-:W-:-:S13]  /*0430*/  ISETP.GT.AND P0, PT, R2, 0x7a, PT ;  /* 0x0000007a0200780c */ /* 0x000fda0003f04270 */
[----:B------:R-:W-:Y:S05]  /*0440*/  @P0 BRA `(.L_x_4) ;  /* 0x00000000001c0947 */ /* 0x000fea0003800000 */
[----:B------:R-:W-:-:S13]  /*0450*/  ISETP.GT.AND P0, PT, R2, 0x60, PT ;  /* 0x000000600200780c */ /* 0x000fda0003f04270 */
[----:B------:R-:W-:Y:S05]  /*0460*/  @P0 BRA `(.L_x_5) ;  /* 0x00000000001c0947 */ /* 0x000fea0003800000 */
[----:B0-----:R-:W-:-:S05]  /*0470*/  IMAD.MOV R23, RZ, RZ, -R18 ;  /* 0x000000ffff177224 */ /* 0x001fca00078e0a12 */
[----:B------:R-:W-:-:S05]  /*0480*/  PRMT R23, R23, 0x7710, RZ ;  /* 0x0000771017177816 */ /* 0x000fca00000000ff */
[----:B------:R-:W-:-:S05]  /*0490*/  VIADD R23, R23, 0xffffffc1 ;  /* 0xffffffc117177836 */ /* 0x000fca0000000000 */
[----:B------:R3:W-:Y:S01]  /*04a0*/  ST.E.U8 desc[UR36][R4.64+0x2], R23 ;  /* 0x0000021704007985 */ /* 0x0007e2000c101124 */
[----:B------:R-:W-:Y:S05]  /*04b0*/  BRA `(.L_x_5) ;  /* 0x0000000000087947 */ /* 0x000fea0003800000 */
.L_x_4:
[----:B0-----:R-:W-:-:S05]  /*04c0*/  VIADD R23, R18, 0xffffffe8 ;  /* 0xffffffe812177836 */ /* 0x001fca0000000000 */
[----:B------:R4:W-:Y:S02]  /*04d0*/  ST.E.U8 desc[UR36][R4.64+0x2], R23 ;  /* 0x0000021704007985 */ /* 0x0009e4000c101124 */
.L_x_5:
        /* <DEDUP_REMOVED lines=10> */
.L_x_6:
[----:B0-----:R-:W-:-:S05]  /*0580*/  VIADD R21, R17, 0xffffffea ;  /* 0xffffffea11157836 */ /* 0x001fca0000000000 */
[----:B------:R0:W-:Y:S02]  /*0590*/  ST.E.U8 desc[UR36][R4.64+0x3], R21 ;  /* 0x0000031504007985 */ /* 0x0001e4000c101124 */
.L_x_7:
        /* <DEDUP_REMOVED lines=10> */
.L_x_8:
[----:B0-----:R-:W-:-:S05]  /*0640*/  VIADD R15, R17, 0xffffffe4 ;  /* 0xffffffe4110f7836 */ /* 0x001fca0000000000 */
[----:B------:R0:W-:Y:S02]  /*0650*/  ST.E.U8 desc[UR36][R4.64+0x4], R15 ;  /* 0x0000040f04007985 */ /* 0x0001e4000c101124 */
.L_x_9:
        /* <DEDUP_REMOVED lines=10> */
.L_x_10:
[----:B------:R-:W-:-:S05]  /*0700*/  VIADD R17, R17, 0xffffffe6 ;  /* 0xffffffe611117836 */ /* 0x000fca0000000000 */
[----:B------:R0:W-:Y:S02]  /*0710*/  ST.E.U8 desc[UR36][R4.64+0x5], R17 ;  /* 0x0000051104007985 */ /* 0x0001e4000c101124 */
.L_x_11:
        /* <DEDUP_REMOVED lines=10> */
.L_x_12:
[----:B0-----:R-:W-:-:S05]  /*07c0*/  VIADD R3, R16, 0xfffffff9 ;  /* 0xfffffff910037836 */ /* 0x001fca0000000000 */
[----:B------:R0:W-:Y:S02]  /*07d0*/  ST.E.U8 desc[UR36][R4.64+0x6], R3 ;  /* 0x0000060304007985 */ /* 0x0001e4000c101124 */
.L_x_13:
        /* <DEDUP_REMOVED lines=10> */
.L_x_14:
[----:B0-----:R-:W-:-:S05]  /*0880*/  VIADD R3, R16, 0xfffffff5 ;  /* 0xfffffff510037836 */ /* 0x001fca0000000000 */
[----:B------:R0:W-:Y:S02]  /*0890*/  ST.E.U8 desc[UR36][R4.64+0x7], R3 ;  /* 0x0000070304007985 */ /* 0x0001e4000c101124 */
.L_x_15:
        /* <DEDUP_REMOVED lines=10> */
.L_x_16:
[----:B0-----:R-:W-:-:S05]  /*0940*/  VIADD R3, R19, 0xfffffffb ;  /* 0xfffffffb13037836 */ /* 0x001fca0000000000 */
[----:B------:R0:W-:Y:S02]  /*0950*/  ST.E.U8 desc[UR36][R4.64+0x8], R3 ;  /* 0x0000080304007985 */ /* 0x0001e4000c101124 */
.L_x_17:
        /* <DEDUP_REMOVED lines=10> */
.L_x_18:
[----:B------:R-:W-:-:S05]  /*0a00*/  VIADD R19, R19, 0xfffffff3 ;  /* 0xfffffff313137836 */ /* 0x000fca0000000000 */
[----:B------:R0:W-:Y:S02]  /*0a10*/  ST.E.U8 desc[UR36][R4.64+0x9], R19 ;  /* 0x0000091304007985 */ /* 0x0001e4000c101124 */
.L_x_19:
[----:B0-----:R-:W0:Y:S02]  /*0a20*/  LDC.64 R2, c[0x0][0x388] ;  /* 0x0000e200ff027b82 */ /* 0x001e240000000a00 */
[----:B0-----:R-:W-:Y:S04]  /*0a30*/  STG.E.U8 desc[UR36][R2.64], R0 ;  /* 0x0000000002007986 */ /* 0x001fe8000c101124 */
[----:B------:R-:W5:Y:S04]  /*0a40*/  LD.E.U8 R7, desc[UR36][R4.64+0x1] ;  /* 0x0000012404077980 */ /* 0x000f68000c101100 */
[----:B-----5:R0:W-:Y:S04]  /*0a50*/  STG.E.U8 desc[UR36][R2.64+0x1], R7 ;  /* 0x0000010702007986 */ /* 0x0201e8000c101124 */
[----:B------:R-:W5:Y:S04]  /*0a60*/  LD.E.U8 R9, desc[UR36][R4.64+0x2] ;  /* 0x0000022404097980 */ /* 0x000f68000c101100 */
[----:B-----5:R5:W-:Y:S04]  /*0a70*/  STG.E.U8 desc[UR36][R2.64+0x2], R9 ;  /* 0x0000020902007986 */ /* 0x020be8000c101124 */
[----:B------:R-:W2:Y:S04]  /*0a80*/  LD.E.U8 R11, desc[UR36][R4.64+0x3] ;  /* 0x00000324040b7980 */ /* 0x000ea8000c101100 */
[----:B--2---:R2:W-:Y:S04]  /*0a90*/  STG.E.U8 desc[UR36][R2.64+0x3], R11 ;  /* 0x0000030b02007986 */ /* 0x0045e8000c101124 */
[----:B------:R-:W3:Y:S04]  /*0aa0*/  LD.E.U8 R13, desc[UR36][R4.64+0x4] ;  /* 0x00000424040d7980 */ /* 0x000ee8000c101100 */
[----:B---3--:R-:W-:Y:S04]  /*0ab0*/  STG.E.U8 desc[UR36][R2.64+0x4], R13 ;  /* 0x0000040d02007986 */ /* 0x008fe8000c101124 */
[----:B------:R-:W3:Y:S04]  /*0ac0*/  LD.E.U8 R15, desc[UR36][R4.64+0x5] ;  /* 0x00000524040f7980 */ /* 0x000ee8000c101100 */
[----:B---3--:R-:W-:Y:S04]  /*0ad0*/  STG.E.U8 desc[UR36][R2.64+0x5], R15 ;  /* 0x0000050f02007986 */ /* 0x008fe8000c101124 */
[----:B------:R-:W3:Y:S04]  /*0ae0*/  LD.E.U8 R17, desc[UR36][R4.64+0x6] ;  /* 0x0000062404117980 */ /* 0x000ee8000c101100 */
[----:B---3--:R-:W-:Y:S04]  /*0af0*/  STG.E.U8 desc[UR36][R2.64+0x6], R17 ;  /* 0x0000061102007986 */ /* 0x008fe8000c101124 */
[----:B0-----:R-:W3:Y:S04]  /*0b00*/  LD.E.U8 R7, desc[UR36][R4.64+0x7] ;  /* 0x0000072404077980 */ /* 0x001ee8000c101100 */
[----:B---3--:R-:W-:Y:S04]  /*0b10*/  STG.E.U8 desc[UR36][R2.64+0x7], R7 ;  /* 0x0000070702007986 */ /* 0x008fe8000c101124 */
[----:B-----5:R-:W3:Y:S04]  /*0b20*/  LD.E.U8 R9, desc[UR36][R4.64+0x8] ;  /* 0x0000082404097980 */ /* 0x020ee8000c101100 */
[----:B---3--:R-:W-:Y:S04]  /*0b30*/  STG.E.U8 desc[UR36][R2.64+0x8], R9 ;  /* 0x0000080902007986 */ /* 0x008fe8000c101124 */
[----:B--2---:R-:W2:Y:S04]  /*0b40*/  LD.E.U8 R11, desc[UR36][R4.64+0x9] ;  /* 0x00000924040b7980 */ /* 0x004ea8000c101100 */
[----:B--2---:R-:W-:Y:S01]  /*0b50*/  STG.E.U8 desc[UR36][R2.64+0x9], R11 ;  /* 0x0000090b02007986 */ /* 0x004fe2000c101124 */
[----:B------:R-:W-:Y:S05]  /*0b60*/  EXIT ;  /* 0x000000000000794d */ /* 0x000fea0003800000 */
.L_x_20:
[----:B------:R-:W-:-:S00]  /*0b70*/  BRA `(.L_x_20) ;  /* 0xfffffffc00fc7947 */ /* 0x000fc0000383ffff */
[----:B------:R-:W-:-:S00]  /*0b80*/  NOP ;  /* 0x0000000000007918 */ /* 0x000fc00000000000 */
[----:B------:R-:W-:-:S00]  /*0b90*/  NOP ;  /* 0x0000000000007918 */ /* 0x000fc00000000000 */
[----:B------:R-:W-:-:S00]  /*0ba0*/  NOP ;  /* 0x0000000000007918 */ /* 0x000fc00000000000 */
[----:B------:R-:W-:-:S00]  /*0bb0*/  NOP ;  /* 0x0000000000007918 */ /* 0x000fc00000000000 */
[----:B------:R-:W-:-:S00]  /*0bc0*/  NOP ;  /* 0x0000000000007918 */ /* 0x000fc00000000000 */
[----:B------:R-:W-:-:S00]  /*0bd0*/  NOP ;  /* 0x0000000000007918 */ /* 0x000fc00000000000 */
[----:B------:R-:W-:-:S00]  /*0be0*/  NOP ;  /* 0x0000000000007918 */ /* 0x000fc00000000000 */
[----:B------:R-:W-:-:S00]  /*0bf0*/  NOP ;  /* 0x0000000000007918 */ /* 0x000fc00000000000 */
.L_x_21:


//--------------------- .nv.shared.reserved.0     --------------------------
	.section	.nv.shared.reserved.0,"aw",@nobits
	.weak		__nv_reservedSMEM_offset_0_alias
	.size		__nv_reservedSMEM_offset_0_alias, 0, 64
	.other		__nv_reservedSMEM_offset_0_alias,@"STO_CUDA_RESERVED_SHARED STV_DEFAULT"
__nv_reservedSMEM_offset_0_alias:
	.zero		0
	.zero		64


//--------------------- .nv.constant0._Z14encrypt_kernelPcS_ --------------------------
	.section	.nv.constant0._Z14encrypt_kernelPcS_,"a",@progbits
	.sectionflags	@""
	.align	4
.nv.constant0._Z14encrypt_kernelPcS_:
	.zero		912


//--------------------- SYMBOLS --------------------------

	.type		.nv.reservedSmem.offset0,@object
	.size		.nv.reservedSmem.offset0,0x4
	.type		malloc,@function
